//
// Generated by NVIDIA NVVM Compiler
//
// Compiler Build ID: CL-36424714
// Cuda compilation tools, release 13.0, V13.0.88
// Based on NVVM 20.0.0
//

.version 9.0
.target sm_100
.address_size 64

	// .globl	_Z3MxVPfS_S_i

.visible .entry _Z3MxVPfS_S_i(
	.param .u64 .ptr .align 1 _Z3MxVPfS_S_i_param_0,
	.param .u64 .ptr .align 1 _Z3MxVPfS_S_i_param_1,
	.param .u64 .ptr .align 1 _Z3MxVPfS_S_i_param_2,
	.param .u32 _Z3MxVPfS_S_i_param_3
)
{
	.reg .pred 	%p<11>;
	.reg .b32 	%r<37>;
	.reg .b32 	%f<112>;
	.reg .b64 	%rd<31>;

	ld.param.u64 	%rd11, [_Z3MxVPfS_S_i_param_0];
	ld.param.u64 	%rd12, [_Z3MxVPfS_S_i_param_1];
	ld.param.u64 	%rd10, [_Z3MxVPfS_S_i_param_2];
	ld.param.u32 	%r23, [_Z3MxVPfS_S_i_param_3];
	cvta.to.global.u64 	%rd1, %rd12;
	cvta.to.global.u64 	%rd2, %rd11;
	mov.u32 	%r24, %ctaid.x;
	mov.u32 	%r25, %ntid.x;
	mov.u32 	%r26, %tid.x;
	mad.lo.s32 	%r1, %r24, %r25, %r26;
	setp.ge.s32 	%p1, %r1, %r23;
	@%p1 bra 	$L__BB0_15;
	setp.lt.s32 	%p2, %r23, 1;
	mov.f32 	%f111, 0f00000000;
	@%p2 bra 	$L__BB0_14;
	mul.lo.s32 	%r2, %r23, %r1;
	and.b32  	%r3, %r23, 15;
	setp.lt.u32 	%p3, %r23, 16;
	mov.f32 	%f111, 0f00000000;
	mov.b32 	%r33, 0;
	@%p3 bra 	$L__BB0_5;
	and.b32  	%r33, %r23, 2147483632;
	neg.s32 	%r31, %r33;
	add.s64 	%rd3, %rd2, 32;
	add.s64 	%rd29, %rd1, 32;
	mov.f32 	%f111, 0f00000000;
	mov.u32 	%r30, %r2;
$L__BB0_4:
	.pragma "nounroll";
	mul.wide.s32 	%rd13, %r30, 4;
	add.s64 	%rd14, %rd3, %rd13;
	ld.global.f32 	%f18, [%rd14+-32];
	ld.global.f32 	%f19, [%rd29+-32];
	fma.rn.f32 	%f20, %f18, %f19, %f111;
	ld.global.f32 	%f21, [%rd14+-28];
	ld.global.f32 	%f22, [%rd29+-28];
	fma.rn.f32 	%f23, %f21, %f22, %f20;
	ld.global.f32 	%f24, [%rd14+-24];
	ld.global.f32 	%f25, [%rd29+-24];
	fma.rn.f32 	%f26, %f24, %f25, %f23;
	ld.global.f32 	%f27, [%rd14+-20];
	ld.global.f32 	%f28, [%rd29+-20];
	fma.rn.f32 	%f29, %f27, %f28, %f26;
	ld.global.f32 	%f30, [%rd14+-16];
	ld.global.f32 	%f31, [%rd29+-16];
	fma.rn.f32 	%f32, %f30, %f31, %f29;
	ld.global.f32 	%f33, [%rd14+-12];
	ld.global.f32 	%f34, [%rd29+-12];
	fma.rn.f32 	%f35, %f33, %f34, %f32;
	ld.global.f32 	%f36, [%rd14+-8];
	ld.global.f32 	%f37, [%rd29+-8];
	fma.rn.f32 	%f38, %f36, %f37, %f35;
	ld.global.f32 	%f39, [%rd14+-4];
	ld.global.f32 	%f40, [%rd29+-4];
	fma.rn.f32 	%f41, %f39, %f40, %f38;
	ld.global.f32 	%f42, [%rd14];
	ld.global.f32 	%f43, [%rd29];
	fma.rn.f32 	%f44, %f42, %f43, %f41;
	ld.global.f32 	%f45, [%rd14+4];
	ld.global.f32 	%f46, [%rd29+4];
	fma.rn.f32 	%f47, %f45, %f46, %f44;
	ld.global.f32 	%f48, [%rd14+8];
	ld.global.f32 	%f49, [%rd29+8];
	fma.rn.f32 	%f50, %f48, %f49, %f47;
	ld.global.f32 	%f51, [%rd14+12];
	ld.global.f32 	%f52, [%rd29+12];
	fma.rn.f32 	%f53, %f51, %f52, %f50;
	ld.global.f32 	%f54, [%rd14+16];
	ld.global.f32 	%f55, [%rd29+16];
	fma.rn.f32 	%f56, %f54, %f55, %f53;
	ld.global.f32 	%f57, [%rd14+20];
	ld.global.f32 	%f58, [%rd29+20];
	fma.rn.f32 	%f59, %f57, %f58, %f56;
	ld.global.f32 	%f60, [%rd14+24];
	ld.global.f32 	%f61, [%rd29+24];
	fma.rn.f32 	%f62, %f60, %f61, %f59;
	ld.global.f32 	%f63, [%rd14+28];
	ld.global.f32 	%f64, [%rd29+28];
	fma.rn.f32 	%f111, %f63, %f64, %f62;
	add.s32 	%r31, %r31, 16;
	add.s32 	%r30, %r30, 16;
	add.s64 	%rd29, %rd29, 64;
	setp.ne.s32 	%p4, %r31, 0;
	@%p4 bra 	$L__BB0_4;
$L__BB0_5:
	setp.eq.s32 	%p5, %r3, 0;
	@%p5 bra 	$L__BB0_14;
	and.b32  	%r11, %r23, 7;
	setp.lt.u32 	%p6, %r3, 8;
	@%p6 bra 	$L__BB0_8;
	add.s32 	%r28, %r33, %r2;
	mul.wide.s32 	%rd15, %r28, 4;
	add.s64 	%rd16, %rd2, %rd15;
	ld.global.f32 	%f66, [%rd16];
	mul.wide.u32 	%rd17, %r33, 4;
	add.s64 	%rd18, %rd1, %rd17;
	ld.global.f32 	%f67, [%rd18];
	fma.rn.f32 	%f68, %f66, %f67, %f111;
	ld.global.f32 	%f69, [%rd16+4];
	ld.global.f32 	%f70, [%rd18+4];
	fma.rn.f32 	%f71, %f69, %f70, %f68;
	ld.global.f32 	%f72, [%rd16+8];
	ld.global.f32 	%f73, [%rd18+8];
	fma.rn.f32 	%f74, %f72, %f73, %f71;
	ld.global.f32 	%f75, [%rd16+12];
	ld.global.f32 	%f76, [%rd18+12];
	fma.rn.f32 	%f77, %f75, %f76, %f74;
	ld.global.f32 	%f78, [%rd16+16];
	ld.global.f32 	%f79, [%rd18+16];
	fma.rn.f32 	%f80, %f78, %f79, %f77;
	ld.global.f32 	%f81, [%rd16+20];
	ld.global.f32 	%f82, [%rd18+20];
	fma.rn.f32 	%f83, %f81, %f82, %f80;
	ld.global.f32 	%f84, [%rd16+24];
	ld.global.f32 	%f85, [%rd18+24];
	fma.rn.f32 	%f86, %f84, %f85, %f83;
	ld.global.f32 	%f87, [%rd16+28];
	ld.global.f32 	%f88, [%rd18+28];
	fma.rn.f32 	%f111, %f87, %f88, %f86;
	add.s32 	%r33, %r33, 8;
$L__BB0_8:
	setp.eq.s32 	%p7, %r11, 0;
	@%p7 bra 	$L__BB0_14;
	and.b32  	%r14, %r23, 3;
	setp.lt.u32 	%p8, %r11, 4;
	@%p8 bra 	$L__BB0_11;
	add.s32 	%r29, %r33, %r2;
	mul.wide.s32 	%rd19, %r29, 4;
	add.s64 	%rd20, %rd2, %rd19;
	ld.global.f32 	%f90, [%rd20];
	mul.wide.u32 	%rd21, %r33, 4;
	add.s64 	%rd22, %rd1, %rd21;
	ld.global.f32 	%f91, [%rd22];
	fma.rn.f32 	%f92, %f90, %f91, %f111;
	ld.global.f32 	%f93, [%rd20+4];
	ld.global.f32 	%f94, [%rd22+4];
	fma.rn.f32 	%f95, %f93, %f94, %f92;
	ld.global.f32 	%f96, [%rd20+8];
	ld.global.f32 	%f97, [%rd22+8];
	fma.rn.f32 	%f98, %f96, %f97, %f95;
	ld.global.f32 	%f99, [%rd20+12];
	ld.global.f32 	%f100, [%rd22+12];
	fma.rn.f32 	%f111, %f99, %f100, %f98;
	add.s32 	%r33, %r33, 4;
$L__BB0_11:
	setp.eq.s32 	%p9, %r14, 0;
	@%p9 bra 	$L__BB0_14;
	mul.wide.u32 	%rd23, %r33, 4;
	add.s64 	%rd30, %rd1, %rd23;
	add.s32 	%r36, %r33, %r2;
	neg.s32 	%r35, %r14;
$L__BB0_13:
	.pragma "nounroll";
	mul.wide.s32 	%rd24, %r36, 4;
	add.s64 	%rd25, %rd2, %rd24;
	ld.global.f32 	%f101, [%rd25];
	ld.global.f32 	%f102, [%rd30];
	fma.rn.f32 	%f111, %f101, %f102, %f111;
	add.s64 	%rd30, %rd30, 4;
	add.s32 	%r36, %r36, 1;
	add.s32 	%r35, %r35, 1;
	setp.ne.s32 	%p10, %r35, 0;
	@%p10 bra 	$L__BB0_13;
$L__BB0_14:
	cvta.to.global.u64 	%rd26, %rd10;
	mul.wide.s32 	%rd27, %r1, 4;
	add.s64 	%rd28, %rd26, %rd27;
	st.global.f32 	[%rd28], %f111;
$L__BB0_15:
	ret;

}


// ===== COMPILED SASS (sm_100) =====

	.target	sm_100

	.elftype	@"ET_EXEC"


//--------------------- .note.nv.tkinfo           --------------------------
	.section	.note.nv.tkinfo,"",@"SHT_NOTE"
	.sectionflags	@"SHF_NOTE_NV_TKINFO"
	.tkinfo
        /*0018*/ 	.word	0x00000002
        /*0030*/ 	.string	""
        /*0030*/ 	.string	"ptxas"
        /*0030*/ 	.string	"Cuda compilation tools, release 13.0, V13.0.88"
        /*0030*/ 	.string	"Build cuda_13.0.r13.0/compiler.36424714_0"
        /*0030*/ 	.string	"-arch sm_100 -m 64 "



//--------------------- .note.nv.cuinfo           --------------------------
	.section	.note.nv.cuinfo,"",@"SHT_NOTE"
	.sectionflags	@"SHF_NOTE_NV_CUINFO"
        /*0018*/ 	.short	0x0002
        /*001a*/ 	.short	0x0064
        /*001c*/ 	.short	0x0082
	.zero		2


//--------------------- .nv.info                  --------------------------
	.section	.nv.info,"",@"SHT_CUDA_INFO"
	.align	4


	//----- nvinfo : EIATTR_REGCOUNT
	.align		4
        /*0000*/ 	.byte	0x04, 0x2f
        /*0002*/ 	.short	(.L_1 - .L_0)
	.align		4
.L_0:
        /*0004*/ 	.word	index@(_Z3MxVPfS_S_i)
        /*0008*/ 	.word	0x0000001e


	//----- nvinfo : EIATTR_FRAME_SIZE
	.align		4
.L_1:
        /*000c*/ 	.byte	0x04, 0x11
        /*000e*/ 	.short	(.L_3 - .L_2)
	.align		4
.L_2:
        /*0010*/ 	.word	index@(_Z3MxVPfS_S_i)
        /*0014*/ 	.word	0x00000000


	//----- nvinfo : EIATTR_MIN_STACK_SIZE
	.align		4
.L_3:
        /*0018*/ 	.byte	0x04, 0x12
        /*001a*/ 	.short	(.L_5 - .L_4)
	.align		4
.L_4:
        /*001c*/ 	.word	index@(_Z3MxVPfS_S_i)
        /*0020*/ 	.word	0x00000000
.L_5:


//--------------------- .nv.compat                --------------------------
	.section	.nv.compat,"",@"SHT_CUDA_COMPAT_INFO"
	.align	4
        /*0000*/ 	.byte	0x02, 0x09, 0x00, 0x00, 0x02, 0x02, 0x01, 0x00, 0x02, 0x05, 0x05, 0x00, 0x03, 0x07, 0x01, 0x01
        /*0010*/ 	.byte	0x02, 0x03, 0x00, 0x00, 0x02, 0x06, 0x01, 0x00, 0x04, 0x0b, 0x08, 0x00, 0x09, 0x00, 0x00, 0x00
        /*0020*/ 	.byte	0x00, 0x00, 0x00, 0x00


//--------------------- .nv.info._Z3MxVPfS_S_i    --------------------------
	.section	.nv.info._Z3MxVPfS_S_i,"",@"SHT_CUDA_INFO"
	.sectionflags	@""
	.align	4


	//----- nvinfo : EIATTR_CUDA_API_VERSION
	.align		4
        /*0000*/ 	.byte	0x04, 0x37
        /*0002*/ 	.short	(.L_7 - .L_6)
.L_6:
        /*0004*/ 	.word	0x00000082


	//----- nvinfo : EIATTR_KPARAM_INFO
	.align		4
.L_7:
        /*0008*/ 	.byte	0x04, 0x17
        /*000a*/ 	.short	(.L_9 - .L_8)
.L_8:
        /*000c*/ 	.word	0x00000000
        /*0010*/ 	.short	0x0003
        /*0012*/ 	.short	0x0018
        /*0014*/ 	.byte	0x00, 0xf0, 0x11, 0x00


	//----- nvinfo : EIATTR_KPARAM_INFO
	.align		4
.L_9:
        /*0018*/ 	.byte	0x04, 0x17
        /*001a*/ 	.short	(.L_11 - .L_10)
.L_10:
        /*001c*/ 	.word	0x00000000
        /*0020*/ 	.short	0x0002
        /*0022*/ 	.short	0x0010
        /*0024*/ 	.byte	0x00, 0xf5, 0x21, 0x00


	//----- nvinfo : EIATTR_KPARAM_INFO
	.align		4
.L_11:
        /*0028*/ 	.byte	0x04, 0x17
        /*002a*/ 	.short	(.L_13 - .L_12)
.L_12:
        /*002c*/ 	.word	0x00000000
        /*0030*/ 	.short	0x0001
        /*0032*/ 	.short	0x0008
        /*0034*/ 	.byte	0x00, 0xf5, 0x21, 0x00


	//----- nvinfo : EIATTR_KPARAM_INFO
	.align		4
.L_13:
        /*0038*/ 	.byte	0x04, 0x17
        /*003a*/ 	.short	(.L_15 - .L_14)
.L_14:
        /*003c*/ 	.word	0x00000000
        /*0040*/ 	.short	0x0000
        /*0042*/ 	.short	0x0000
        /*0044*/ 	.byte	0x00, 0xf5, 0x21, 0x00


	//----- nvinfo : EIATTR_SPARSE_MMA_MASK
	.align		4
.L_15:
        /*0048*/ 	.byte	0x03, 0x50
        /*004a*/ 	.short	0x0000


	//----- nvinfo : EIATTR_MAXREG_COUNT
	.align		4
        /*004c*/ 	.byte	0x03, 0x1b
        /*004e*/ 	.short	0x00ff


	//----- nvinfo : EIATTR_MERCURY_ISA_VERSION
	.align		4
        /*0050*/ 	.byte	0x03, 0x5f
        /*0052*/ 	.short	0x0101


	//----- nvinfo : EIATTR_VRC_CTA_INIT_COUNT
	.align		4
        /*0054*/ 	.byte	0x02, 0x4a
	.zero		1
	.zero		1


	//----- nvinfo : EIATTR_EXIT_INSTR_OFFSETS
	.align		4
        /*0058*/ 	.byte	0x04, 0x1c
        /*005a*/ 	.short	(.L_17 - .L_16)


	//   ....[0]....
.L_16:
        /*005c*/ 	.word	0x00000070


	//   ....[1]....
        /*0060*/ 	.word	0x00000a80


	//----- nvinfo : EIATTR_CBANK_PARAM_SIZE
	.align		4
.L_17:
        /*0064*/ 	.byte	0x03, 0x19
        /*0066*/ 	.short	0x001c


	//----- nvinfo : EIATTR_PARAM_CBANK
	.align		4
        /*0068*/ 	.byte	0x04, 0x0a
        /*006a*/ 	.short	(.L_19 - .L_18)
	.align		4
.L_18:
        /*006c*/ 	.word	index@(.nv.constant0._Z3MxVPfS_S_i)
        /*0070*/ 	.short	0x0380
        /*0072*/ 	.short	0x001c


	//----- nvinfo : EIATTR_SW_WAR
	.align		4
.L_19:
        /*0074*/ 	.byte	0x04, 0x36
        /*0076*/ 	.short	(.L_21 - .L_20)
.L_20:
        /*0078*/ 	.word	0x00000008
.L_21:


//--------------------- .nv.callgraph             --------------------------
	.section	.nv.callgraph,"",@"SHT_CUDA_CALLGRAPH"
	.align	4
	.sectionentsize	8
	.align		4
        /*0000*/ 	.word	0x00000000
	.align		4
        /*0004*/ 	.word	0xffffffff
	.align		4
        /*0008*/ 	.word	0x00000000
	.align		4
        /*000c*/ 	.word	0xfffffffe
	.align		4
        /*0010*/ 	.word	0x00000000
	.align		4
        /*0014*/ 	.word	0xfffffffd
	.align		4
        /*0018*/ 	.word	0x00000000
	.align		4
        /*001c*/ 	.word	0xfffffffc


//--------------------- .text._Z3MxVPfS_S_i       --------------------------
	.section	.text._Z3MxVPfS_S_i,"ax",@progbits
	.align	128
        .global         _Z3MxVPfS_S_i
        .type           _Z3MxVPfS_S_i,@function
        .size           _Z3MxVPfS_S_i,(.L_x_7 - _Z3MxVPfS_S_i)
        .other          _Z3MxVPfS_S_i,@"STO_CUDA_ENTRY STV_DEFAULT"
_Z3MxVPfS_S_i:
.text._Z3MxVPfS_S_i:
[----:B------:R-:W-:Y:S01]  /*0000*/  LDC R1, c[0x0][0x37c] ;  /* 0x0000df00ff017b82 */ /* 0x000fe20000000800 */
[----:B------:R-:W0:Y:S07]  /*0010*/  S2R R3, SR_TID.X ;  /* 0x0000000000037919 */ /* 0x000e2e0000002100 */
[----:B------:R-:W0:Y:S01]  /*0020*/  S2UR UR4, SR_CTAID.X ;  /* 0x00000000000479c3 */ /* 0x000e220000002500 */
[----:B------:R-:W1:Y:S07]  /*0030*/  LDCU UR16, c[0x0][0x398] ;  /* 0x00007300ff1077ac */ /* 0x000e6e0008000800 */
[----:B------:R-:W0:Y:S02]  /*0040*/  LDC R0, c[0x0][0x360] ;  /* 0x0000d800ff007b82 */ /* 0x000e240000000800 */
[----:B0-----:R-:W-:-:S05]  /*0050*/  IMAD R0, R0, UR4, R3 ;  /* 0x0000000400007c24 */ /* 0x001fca000f8e0203 */
[----:B-1----:R-:W-:-:S13]  /*0060*/  ISETP.GE.AND P0, PT, R0, UR16, PT ;  /* 0x0000001000007c0c */ /* 0x002fda000bf06270 */
[----:B------:R-:W-:Y:S05]  /*0070*/  @P0 EXIT ;  /* 0x000000000000094d */ /* 0x000fea0003800000 */
[----:B------:R-:W-:Y:S01]  /*0080*/  UISETP.GE.AND UP0, UPT, UR16, 0x1, UPT ;  /* 0x000000011000788c */ /* 0x000fe2000bf06270 */
[----:B------:R-:W-:Y:S01]  /*0090*/  HFMA2 R15, -RZ, RZ, 0, 0 ;  /* 0x00000000ff0f7431 */ /* 0x000fe200000001ff */
[----:B------:R-:W0:Y:S07]  /*00a0*/  LDCU.64 UR14, c[0x0][0x358] ;  /* 0x00006b00ff0e77ac */ /* 0x000e2e0008000a00 */
[----:B------:R-:W-:Y:S05]  /*00b0*/  BRA.U !UP0, `(.L_x_0) ;  /* 0x0000000908647547 */ /* 0x000fea000b800000 */
[----:B------:R-:W-:Y:S02]  /*00c0*/  UISETP.GE.U32.AND UP1, UPT, UR16, 0x10, UPT ;  /* 0x000000101000788c */ /* 0x000fe4000bf26070 */
[----:B------:R-:W-:Y:S01]  /*00d0*/  IMAD R7, R0, UR16, RZ ;  /* 0x0000001000077c24 */ /* 0x000fe2000f8e02ff */
[----:B------:R-:W-:Y:S01]  /*00e0*/  ULOP3.LUT UR12, UR16, 0xf, URZ, 0xc0, !UPT ;  /* 0x0000000f100c7892 */ /* 0x000fe2000f8ec0ff */
[----:B------:R-:W-:Y:S02]  /*00f0*/  MOV R15, RZ ;  /* 0x000000ff000f7202 */ /* 0x000fe40000000f00 */
[----:B------:R-:W-:Y:S01]  /*0100*/  MOV R8, RZ ;  /* 0x000000ff00087202 */ /* 0x000fe20000000f00 */
[----:B------:R-:W-:Y:S02]  /*0110*/  UISETP.NE.AND UP0, UPT, UR12, URZ, UPT ;  /* 0x000000ff0c00728c */ /* 0x000fe4000bf05270 */
[----:B------:R-:W-:Y:S09]  /*0120*/  BRA.U !UP1, `(.L_x_1) ;  /* 0x0000000509147547 */ /* 0x000ff2000b800000 */
[----:B------:R-:W1:Y:S01]  /*0130*/  LDCU.128 UR8, c[0x0][0x380] ;  /* 0x00007000ff0877ac */ /* 0x000e620008000c00 */
[----:B------:R-:W-:Y:S02]  /*0140*/  MOV R15, RZ ;  /* 0x000000ff000f7202 */ /* 0x000fe40000000f00 */
[----:B------:R-:W-:Y:S01]  /*0150*/  MOV R6, R7 ;  /* 0x0000000700067202 */ /* 0x000fe20000000f00 */
[----:B------:R-:W-:-:S06]  /*0160*/  ULOP3.LUT UR13, UR16, 0x7ffffff0, URZ, 0xc0, !UPT ;  /* 0x7ffffff0100d7892 */ /* 0x000fcc000f8ec0ff */
[----:B------:R-:W-:Y:S01]  /*0170*/  MOV R8, UR13 ;  /* 0x0000000d00087c02 */ /* 0x000fe20008000f00 */
[----:B-1----:R-:W-:Y:S02]  /*0180*/  UIADD3 UR4, UP2, UPT, UR10, 0x20, URZ ;  /* 0x000000200a047890 */ /* 0x002fe4000ff5e0ff */
[----:B------:R-:W-:Y:S02]  /*0190*/  UIADD3 UR6, UP1, UPT, UR8, 0x20, URZ ;  /* 0x0000002008067890 */ /* 0x000fe4000ff3e0ff */
[----:B------:R-:W-:Y:S02]  /*01a0*/  UIADD3.X UR5, UPT, UPT, URZ, UR11, URZ, UP2, !UPT ;  /* 0x0000000bff057290 */ /* 0x000fe400097fe4ff */
[----:B------:R-:W-:Y:S01]  /*01b0*/  MOV R2, UR4 ;  /* 0x0000000400027c02 */ /* 0x000fe20008000f00 */
[----:B------:R-:W-:Y:S02]  /*01c0*/  UIADD3 UR8, UPT, UPT, -UR13, URZ, URZ ;  /* 0x000000ff0d087290 */ /* 0x000fe4000fffe1ff */
[----:B------:R-:W-:Y:S01]  /*01d0*/  UIADD3.X UR7, UPT, UPT, URZ, UR9, URZ, UP1, !UPT ;  /* 0x00000009ff077290 */ /* 0x000fe20008ffe4ff */
[----:B------:R-:W-:-:S11]  /*01e0*/  MOV R3, UR5 ;  /* 0x0000000500037c02 */ /* 0x000fd60008000f00 */
.L_x_2:
[----:B------:R-:W-:Y:S01]  /*01f0*/  MOV R4, UR6 ;  /* 0x0000000600047c02 */ /* 0x000fe20008000f00 */
[----:B0-----:R-:W2:Y:S01]  /*0200*/  LDG.E R17, desc[UR14][R2.64+-0x20] ;  /* 0xffffe00e02117981 */ /* 0x001ea2000c1e1900 */
[----:B------:R-:W-:-:S03]  /*0210*/  MOV R5, UR7 ;  /* 0x0000000700057c02 */ /* 0x000fc60008000f00 */
[----:B------:R-:W3:Y:S01]  /*0220*/  LDG.E R25, desc[UR14][R2.64+-0x1c] ;  /* 0xffffe40e02197981 */ /* 0x000ee2000c1e1900 */
[----:B------:R-:W-:-:S03]  /*0230*/  IMAD.WIDE R4, R6, 0x4, R4 ;  /* 0x0000000406047825 */ /* 0x000fc600078e0204 */
[----:B------:R-:W4:Y:S04]  /*0240*/  LDG.E R19, desc[UR14][R2.64+-0x18] ;  /* 0xffffe80e02137981 */ /* 0x000f28000c1e1900 */
[----:B------:R-:W2:Y:S04]  /*0250*/  LDG.E R16, desc[UR14][R4.64+-0x20] ;  /* 0xffffe00e04107981 */ /* 0x000ea8000c1e1900 */
[----:B------:R-:W3:Y:S04]  /*0260*/  LDG.E R18, desc[UR14][R4.64+-0x1c] ;  /* 0xffffe40e04127981 */ /* 0x000ee8000c1e1900 */
[----:B------:R-:W4:Y:S04]  /*0270*/  LDG.E R20, desc[UR14][R4.64+-0x18] ;  /* 0xffffe80e04147981 */ /* 0x000f28000c1e1900 */
[----:B------:R-:W5:Y:S04]  /*0280*/  LDG.E R22, desc[UR14][R2.64+-0x14] ;  /* 0xffffec0e02167981 */ /* 0x000f68000c1e1900 */
        /* <DEDUP_REMOVED lines=8> */
[----:B------:R-:W5:Y:S01]  /*0310*/  LDG.E R14, desc[UR14][R4.64+-0x4] ;  /* 0xfffffc0e040e7981 */ /* 0x000f62000c1e1900 */
[----:B--2---:R-:W-:-:S03]  /*0320*/  FFMA R17, R16, R17, R15 ;  /* 0x0000001110117223 */ /* 0x004fc6000000000f */
[----:B------:R-:W2:Y:S04]  /*0330*/  LDG.E R15, desc[UR14][R2.64] ;  /* 0x0000000e020f7981 */ /* 0x000ea8000c1e1900 */
[----:B------:R-:W2:Y:S01]  /*0340*/  LDG.E R16, desc[UR14][R4.64] ;  /* 0x0000000e04107981 */ /* 0x000ea2000c1e1900 */
[----:B---3--:R-:W-:-:S03]  /*0350*/  FFMA R25, R18, R25, R17 ;  /* 0x0000001912197223 */ /* 0x008fc60000000011 */
[----:B------:R-:W3:Y:S01]  /*0360*/  LDG.E R17, desc[UR14][R2.64+0x4] ;  /* 0x0000040e02117981 */ /* 0x000ee2000c1e1900 */
[----:B----4-:R-:W-:-:S03]  /*0370*/  FFMA R26, R20, R19, R25 ;  /* 0x00000013141a7223 */ /* 0x010fc60000000019 */
[----:B------:R-:W3:Y:S04]  /*0380*/  LDG.E R18, desc[UR14][R4.64+0x4] ;  /* 0x0000040e04127981 */ /* 0x000ee8000c1e1900 */
[----:B------:R-:W4:Y:S01]  /*0390*/  LDG.E R20, desc[UR14][R2.64+0x8] ;  /* 0x0000080e02147981 */ /* 0x000f22000c1e1900 */
[----:B-----5:R-:W-:-:S03]  /*03a0*/  FFMA R25, R21, R22, R26 ;  /* 0x0000001615197223 */ /* 0x020fc6000000001a */
[----:B------:R-:W4:Y:S04]  /*03b0*/  LDG.E R19, desc[UR14][R4.64+0x8] ;  /* 0x0000080e04137981 */ /* 0x000f28000c1e1900 */
[----:B------:R-:W5:Y:S01]  /*03c0*/  LDG.E R22, desc[UR14][R2.64+0xc] ;  /* 0x00000c0e02167981 */ /* 0x000f62000c1e1900 */
[----:B------:R-:W-:-:S03]  /*03d0*/  FFMA R25, R24, R23, R25 ;  /* 0x0000001718197223 */ /* 0x000fc60000000019 */
[----:B------:R-:W5:Y:S04]  /*03e0*/  LDG.E R21, desc[UR14][R4.64+0xc] ;  /* 0x00000c0e04157981 */ /* 0x000f68000c1e1900 */
[----:B------:R-:W5:Y:S01]  /*03f0*/  LDG.E R24, desc[UR14][R2.64+0x10] ;  /* 0x0000100e02187981 */ /* 0x000f62000c1e1900 */
[----:B------:R-:W-:-:S03]  /*0400*/  FFMA R25, R10, R9, R25 ;  /* 0x000000090a197223 */ /* 0x000fc60000000019 */
[----:B------:R-:W5:Y:S04]  /*0410*/  LDG.E R23, desc[UR14][R4.64+0x10] ;  /* 0x0000100e04177981 */ /* 0x000f68000c1e1900 */
[----:B------:R-:W5:Y:S01]  /*0420*/  LDG.E R10, desc[UR14][R2.64+0x14] ;  /* 0x0000140e020a7981 */ /* 0x000f62000c1e1900 */
[----:B------:R-:W-:-:S03]  /*0430*/  FFMA R27, R12, R11, R25 ;  /* 0x0000000b0c1b7223 */ /* 0x000fc60000000019 */
[----:B------:R-:W5:Y:S04]  /*0440*/  LDG.E R9, desc[UR14][R4.64+0x14] ;  /* 0x0000140e04097981 */ /* 0x000f68000c1e1900 */
[----:B------:R-:W5:Y:S04]  /*0450*/  LDG.E R11, desc[UR14][R2.64+0x18] ;  /* 0x0000180e020b7981 */ /* 0x000f68000c1e1900 */
[----:B------:R-:W5:Y:S04]  /*0460*/  LDG.E R12, desc[UR14][R4.64+0x18] ;  /* 0x0000180e040c7981 */ /* 0x000f68000c1e1900 */
[----:B------:R-:W5:Y:S04]  /*0470*/  LDG.E R25, desc[UR14][R4.64+0x1c] ;  /* 0x00001c0e04197981 */ /* 0x000f68000c1e1900 */
[----:B------:R0:W5:Y:S01]  /*0480*/  LDG.E R26, desc[UR14][R2.64+0x1c] ;  /* 0x00001c0e021a7981 */ /* 0x000162000c1e1900 */
[----:B------:R-:W-:Y:S01]  /*0490*/  FFMA R13, R14, R13, R27 ;  /* 0x0000000d0e0d7223 */ /* 0x000fe2000000001b */
[----:B------:R-:W-:-:S04]  /*04a0*/  UIADD3 UR8, UPT, UPT, UR8, 0x10, URZ ;  /* 0x0000001008087890 */ /* 0x000fc8000fffe0ff */
[----:B------:R-:W-:Y:S01]  /*04b0*/  UISETP.NE.AND UP1, UPT, UR8, URZ, UPT ;  /* 0x000000ff0800728c */ /* 0x000fe2000bf25270 */
[----:B0-----:R-:W-:Y:S02]  /*04c0*/  IADD3 R2, P0, PT, R2, 0x40, RZ ;  /* 0x0000004002027810 */ /* 0x001fe40007f1e0ff */
[----:B------:R-:W-:Y:S02]  /*04d0*/  IADD3 R6, PT, PT, R6, 0x10, RZ ;  /* 0x0000001006067810 */ /* 0x000fe40007ffe0ff */
[----:B------:R-:W-:Y:S01]  /*04e0*/  IADD3.X R3, PT, PT, RZ, R3, RZ, P0, !PT ;  /* 0x00000003ff037210 */ /* 0x000fe200007fe4ff */
[----:B--2---:R-:W-:-:S04]  /*04f0*/  FFMA R13, R16, R15, R13 ;  /* 0x0000000f100d7223 */ /* 0x004fc8000000000d */
[----:B---3--:R-:W-:-:S04]  /*0500*/  FFMA R18, R18, R17, R13 ;  /* 0x0000001112127223 */ /* 0x008fc8000000000d */
[----:B----4-:R-:W-:-:S04]  /*0510*/  FFMA R18, R19, R20, R18 ;  /* 0x0000001413127223 */ /* 0x010fc80000000012 */
[----:B-----5:R-:W-:-:S04]  /*0520*/  FFMA R18, R21, R22, R18 ;  /* 0x0000001615127223 */ /* 0x020fc80000000012 */
[----:B------:R-:W-:-:S04]  /*0530*/  FFMA R18, R23, R24, R18 ;  /* 0x0000001817127223 */ /* 0x000fc80000000012 */
[----:B------:R-:W-:-:S04]  /*0540*/  FFMA R9, R9, R10, R18 ;  /* 0x0000000a09097223 */ /* 0x000fc80000000012 */
[----:B------:R-:W-:-:S04]  /*0550*/  FFMA R12, R12, R11, R9 ;  /* 0x0000000b0c0c7223 */ /* 0x000fc80000000009 */
[----:B------:R-:W-:Y:S01]  /*0560*/  FFMA R15, R25, R26, R12 ;  /* 0x0000001a190f7223 */ /* 0x000fe2000000000c */
[----:B------:R-:W-:Y:S06]  /*0570*/  BRA.U UP1, `(.L_x_2) ;  /* 0xfffffffd011c7547 */ /* 0x000fec000b83ffff */
.L_x_1:
[----:B------:R-:W-:Y:S05]  /*0580*/  BRA.U !UP0, `(.L_x_0) ;  /* 0x0000000508307547 */ /* 0x000fea000b800000 */
[----:B------:R-:W-:Y:S02]  /*0590*/  UISETP.GE.U32.AND UP0, UPT, UR12, 0x8, UPT ;  /* 0x000000080c00788c */ /* 0x000fe4000bf06070 */
[----:B------:R-:W-:-:S04]  /*05a0*/  ULOP3.LUT UR5, UR16, 0x7, URZ, 0xc0, !UPT ;  /* 0x0000000710057892 */ /* 0x000fc8000f8ec0ff */
[----:B------:R-:W-:-:S03]  /*05b0*/  UISETP.NE.AND UP1, UPT, UR5, URZ, UPT ;  /* 0x000000ff0500728c */ /* 0x000fc6000bf25270 */
[----:B------:R-:W-:Y:S08]  /*05c0*/  BRA.U !UP0, `(.L_x_3) ;  /* 0x0000000108787547 */ /* 0x000ff0000b800000 */
[----:B------:R-:W1:Y:S01]  /*05d0*/  LDC.64 R2, c[0x0][0x380] ;  /* 0x0000e000ff027b82 */ /* 0x000e620000000a00 */
[----:B------:R-:W-:-:S07]  /*05e0*/  IADD3 R9, PT, PT, R7, R8, RZ ;  /* 0x0000000807097210 */ /* 0x000fce0007ffe0ff */
[----:B------:R-:W2:Y:S01]  /*05f0*/  LDC.64 R4, c[0x0][0x388] ;  /* 0x0000e200ff047b82 */ /* 0x000ea20000000a00 */
[----:B-1----:R-:W-:-:S05]  /*0600*/  IMAD.WIDE R2, R9, 0x4, R2 ;  /* 0x0000000409027825 */ /* 0x002fca00078e0202 */
[----:B0-----:R-:W3:Y:S01]  /*0610*/  LDG.E R10, desc[UR14][R2.64] ;  /* 0x0000000e020a7981 */ /* 0x001ee2000c1e1900 */
[----:B--2---:R-:W-:-:S03]  /*0620*/  IMAD.WIDE.U32 R4, R8, 0x4, R4 ;  /* 0x0000000408047825 */ /* 0x004fc600078e0004 */
[----:B------:R-:W2:Y:S04]  /*0630*/  LDG.E R13, desc[UR14][R2.64+0x4] ;  /* 0x0000040e020d7981 */ /* 0x000ea8000c1e1900 */
[----:B------:R-:W3:Y:S04]  /*0640*/  LDG.E R11, desc[UR14][R4.64] ;  /* 0x0000000e040b7981 */ /* 0x000ee8000c1e1900 */
[----:B------:R-:W2:Y:S04]  /*0650*/  LDG.E R12, desc[UR14][R4.64+0x4] ;  /* 0x0000040e040c7981 */ /* 0x000ea8000c1e1900 */
[----:B------:R-:W4:Y:S04]  /*0660*/  LDG.E R17, desc[UR14][R2.64+0x8] ;  /* 0x0000080e02117981 */ /* 0x000f28000c1e1900 */
        /* <DEDUP_REMOVED lines=11> */
[----:B------:R-:W-:Y:S01]  /*0720*/  IADD3 R8, PT, PT, R8, 0x8, RZ ;  /* 0x0000000808087810 */ /* 0x000fe20007ffe0ff */
[----:B---3--:R-:W-:-:S04]  /*0730*/  FFMA R10, R10, R11, R15 ;  /* 0x0000000b0a0a7223 */ /* 0x008fc8000000000f */
[----:B--2---:R-:W-:-:S04]  /*0740*/  FFMA R10, R13, R12, R10 ;  /* 0x0000000c0d0a7223 */ /* 0x004fc8000000000a */
[----:B----4-:R-:W-:-:S04]  /*0750*/  FFMA R10, R17, R14, R10 ;  /* 0x0000000e110a7223 */ /* 0x010fc8000000000a */
[----:B-----5:R-:W-:-:S04]  /*0760*/  FFMA R10, R19, R16, R10 ;  /* 0x00000010130a7223 */ /* 0x020fc8000000000a */
[----:B------:R-:W-:-:S04]  /*0770*/  FFMA R10, R21, R18, R10 ;  /* 0x00000012150a7223 */ /* 0x000fc8000000000a */
[----:B------:R-:W-:-:S04]  /*0780*/  FFMA R23, R23, R20, R10 ;  /* 0x0000001417177223 */ /* 0x000fc8000000000a */
[----:B------:R-:W-:-:S04]  /*0790*/  FFMA R6, R6, R9, R23 ;  /* 0x0000000906067223 */ /* 0x000fc80000000017 */
[----:B------:R-:W-:-:S07]  /*07a0*/  FFMA R15, R25, R22, R6 ;  /* 0x00000016190f7223 */ /* 0x000fce0000000006 */
.L_x_3:
        /* <DEDUP_REMOVED lines=17> */
[----:B------:R-:W5:Y:S01]  /*08c0*/  LDG.E R14, desc[UR14][R4.64+0xc] ;  /* 0x00000c0e040e7981 */ /* 0x000f62000c1e1900 */
[----:B------:R-:W-:Y:S01]  /*08d0*/  IADD3 R8, PT, PT, R8, 0x4, RZ ;  /* 0x0000000408087810 */ /* 0x000fe20007ffe0ff */
[----:B---3--:R-:W-:-:S04]  /*08e0*/  FFMA R6, R6, R9, R15 ;  /* 0x0000000906067223 */ /* 0x008fc8000000000f */
[----:B--2---:R-:W-:-:S04]  /*08f0*/  FFMA R6, R11, R10, R6 ;  /* 0x0000000a0b067223 */ /* 0x004fc80000000006 */
[----:B----4-:R-:W-:-:S04]  /*0900*/  FFMA R6, R13, R12, R6 ;  /* 0x0000000c0d067223 */ /* 0x010fc80000000006 */
[----:B-----5:R-:W-:-:S07]  /*0910*/  FFMA R15, R17, R14, R6 ;  /* 0x0000000e110f7223 */ /* 0x020fce0000000006 */
.L_x_4:
[----:B------:R-:W-:Y:S05]  /*0920*/  BRA.U !UP1, `(.L_x_0) ;  /* 0x0000000109487547 */ /* 0x000fea000b800000 */
[----:B------:R-:W1:Y:S01]  /*0930*/  LDC.64 R2, c[0x0][0x388] ;  /* 0x0000e200ff027b82 */ /* 0x000e620000000a00 */
[----:B------:R-:W-:Y:S01]  /*0940*/  IADD3 R7, PT, PT, R7, R8, RZ ;  /* 0x0000000807077210 */ /* 0x000fe20007ffe0ff */
[----:B------:R-:W-:-:S06]  /*0950*/  UIADD3 UR4, UPT, UPT, -UR4, URZ, URZ ;  /* 0x000000ff04047290 */ /* 0x000fcc000fffe1ff */
[----:B------:R-:W2:Y:S01]  /*0960*/  LDC.64 R10, c[0x0][0x380] ;  /* 0x0000e000ff0a7b82 */ /* 0x000ea20000000a00 */
[----:B-1----:R-:W-:-:S03]  /*0970*/  IMAD.WIDE.U32 R2, R8, 0x4, R2 ;  /* 0x0000000408027825 */ /* 0x002fc600078e0002 */
[----:B------:R-:W-:Y:S02]  /*0980*/  MOV R6, R2 ;  /* 0x0000000200067202 */ /* 0x000fe40000000f00 */
[----:B------:R-:W-:-:S07]  /*0990*/  MOV R5, R3 ;  /* 0x0000000300057202 */ /* 0x000fce0000000f00 */
.L_x_5:
[----:B--2---:R-:W-:Y:S01]  /*09a0*/  IMAD.WIDE R2, R7, 0x4, R10 ;  /* 0x0000000407027825 */ /* 0x004fe200078e020a */
[----:B------:R-:W-:-:S05]  /*09b0*/  MOV R4, R6 ;  /* 0x0000000600047202 */ /* 0x000fca0000000f00 */
[----:B0-----:R-:W2:Y:S04]  /*09c0*/  LDG.E R2, desc[UR14][R2.64] ;  /* 0x0000000e02027981 */ /* 0x001ea8000c1e1900 */
[----:B------:R0:W2:Y:S01]  /*09d0*/  LDG.E R4, desc[UR14][R4.64] ;  /* 0x0000000e04047981 */ /* 0x0000a2000c1e1900 */
[----:B------:R-:W-:Y:S01]  /*09e0*/  UIADD3 UR4, UPT, UPT, UR4, 0x1, URZ ;  /* 0x0000000104047890 */ /* 0x000fe2000fffe0ff */
[----:B------:R-:W-:Y:S02]  /*09f0*/  IADD3 R6, P0, PT, R6, 0x4, RZ ;  /* 0x0000000406067810 */ /* 0x000fe40007f1e0ff */
[----:B------:R-:W-:Y:S01]  /*0a00*/  IADD3 R7, PT, PT, R7, 0x1, RZ ;  /* 0x0000000107077810 */ /* 0x000fe20007ffe0ff */
[----:B------:R-:W-:Y:S01]  /*0a10*/  UISETP.NE.AND UP0, UPT, UR4, URZ, UPT ;  /* 0x000000ff0400728c */ /* 0x000fe2000bf05270 */
[----:B0-----:R-:W-:Y:S01]  /*0a20*/  IADD3.X R5, PT, PT, RZ, R5, RZ, P0, !PT ;  /* 0x00000005ff057210 */ /* 0x001fe200007fe4ff */
[----:B--2---:R-:W-:-:S07]  /*0a30*/  FFMA R15, R2, R4, R15 ;  /* 0x00000004020f7223 */ /* 0x004fce000000000f */
[----:B------:R-:W-:Y:S05]  /*0a40*/  BRA.U UP0, `(.L_x_5) ;  /* 0xfffffffd00d47547 */ /* 0x000fea000b83ffff */
.L_x_0:
[----:B------:R-:W1:Y:S02]  /*0a50*/  LDC.64 R2, c[0x0][0x390] ;  /* 0x0000e400ff027b82 */ /* 0x000e640000000a00 */
[----:B-1----:R-:W-:-:S05]  /*0a60*/  IMAD.WIDE R2, R0, 0x4, R2 ;  /* 0x0000000400027825 */ /* 0x002fca00078e0202 */
[----:B0-----:R-:W-:Y:S01]  /*0a70*/  STG.E desc[UR14][R2.64], R15 ;  /* 0x0000000f02007986 */ /* 0x001fe2000c10190e */
[----:B------:R-:W-:Y:S05]  /*0a80*/  EXIT ;  /* 0x000000000000794d */ /* 0x000fea0003800000 */
.L_x_6:
[----:B------:R-:W-:-:S00]  /*0a90*/  BRA `(.L_x_6) ;  /* 0xfffffffc00fc7947 */ /* 0x000fc0000383ffff */
[----:B------:R-:W-:-:S00]  /*0aa0*/  NOP ;  /* 0x0000000000007918 */ /* 0x000fc00000000000 */
        /* <DEDUP_REMOVED lines=13> */
.L_x_7:


//--------------------- .nv.shared.reserved.0     --------------------------
	.section	.nv.shared.reserved.0,"aw",@nobits
	.weak		__nv_reservedSMEM_offset_0_alias
	.size		__nv_reservedSMEM_offset_0_alias, 0, 64
	.other		__nv_reservedSMEM_offset_0_alias,@"STO_CUDA_RESERVED_SHARED STV_DEFAULT"
__nv_reservedSMEM_offset_0_alias:
	.zero		0
	.zero		64


//--------------------- .nv.constant0._Z3MxVPfS_S_i --------------------------
	.section	.nv.constant0._Z3MxVPfS_S_i,"a",@progbits
	.sectionflags	@""
	.align	4
.nv.constant0._Z3MxVPfS_S_i:
	.zero		924


//--------------------- SYMBOLS --------------------------

	.type		.nv.reservedSmem.offset0,@object
	.size		.nv.reservedSmem.offset0,0x4
